//
// Generated by NVIDIA NVVM Compiler
//
// Compiler Build ID: CL-36424714
// Cuda compilation tools, release 13.0, V13.0.88
// Based on NVVM 20.0.0
//

.version 9.0
.target sm_100
.address_size 64

	// .globl	_ZN3cub18CUB_300001_SM_10006detail11EmptyKernelIvEEvv
.global .align 1 .b8 _ZN41_INTERNAL_54a531ad_4_k_cu_37e88ec8_1750654cuda3std3__45__cpo5beginE[1];
.global .align 1 .b8 _ZN41_INTERNAL_54a531ad_4_k_cu_37e88ec8_1750654cuda3std3__45__cpo3endE[1];
.global .align 1 .b8 _ZN41_INTERNAL_54a531ad_4_k_cu_37e88ec8_1750654cuda3std3__45__cpo6cbeginE[1];
.global .align 1 .b8 _ZN41_INTERNAL_54a531ad_4_k_cu_37e88ec8_1750654cuda3std3__45__cpo4cendE[1];
.global .align 1 .b8 _ZN41_INTERNAL_54a531ad_4_k_cu_37e88ec8_1750654cuda3std3__45__cpo6rbeginE[1];
.global .align 1 .b8 _ZN41_INTERNAL_54a531ad_4_k_cu_37e88ec8_1750654cuda3std3__45__cpo4rendE[1];
.global .align 1 .b8 _ZN41_INTERNAL_54a531ad_4_k_cu_37e88ec8_1750654cuda3std3__45__cpo7crbeginE[1];
.global .align 1 .b8 _ZN41_INTERNAL_54a531ad_4_k_cu_37e88ec8_1750654cuda3std3__45__cpo5crendE[1];
.global .align 1 .b8 _ZN41_INTERNAL_54a531ad_4_k_cu_37e88ec8_1750654cuda3std3__443_GLOBAL__N__54a531ad_4_k_cu_37e88ec8_1750656ignoreE[1];
.global .align 1 .b8 _ZN41_INTERNAL_54a531ad_4_k_cu_37e88ec8_1750654cuda3std3__419piecewise_constructE[1];
.global .align 1 .b8 _ZN41_INTERNAL_54a531ad_4_k_cu_37e88ec8_1750654cuda3std3__48in_placeE[1];
.global .align 1 .b8 _ZN41_INTERNAL_54a531ad_4_k_cu_37e88ec8_1750654cuda3std3__420unreachable_sentinelE[1];
.global .align 1 .b8 _ZN41_INTERNAL_54a531ad_4_k_cu_37e88ec8_1750654cuda3std3__47nulloptE[1];
.global .align 1 .b8 _ZN41_INTERNAL_54a531ad_4_k_cu_37e88ec8_1750654cuda3std3__48unexpectE[1];
.global .align 1 .b8 _ZN41_INTERNAL_54a531ad_4_k_cu_37e88ec8_1750654cuda3std6ranges3__45__cpo4swapE[1];
.global .align 1 .b8 _ZN41_INTERNAL_54a531ad_4_k_cu_37e88ec8_1750654cuda3std6ranges3__45__cpo9iter_moveE[1];
.global .align 1 .b8 _ZN41_INTERNAL_54a531ad_4_k_cu_37e88ec8_1750654cuda3std6ranges3__45__cpo5beginE[1];
.global .align 1 .b8 _ZN41_INTERNAL_54a531ad_4_k_cu_37e88ec8_1750654cuda3std6ranges3__45__cpo3endE[1];
.global .align 1 .b8 _ZN41_INTERNAL_54a531ad_4_k_cu_37e88ec8_1750654cuda3std6ranges3__45__cpo6cbeginE[1];
.global .align 1 .b8 _ZN41_INTERNAL_54a531ad_4_k_cu_37e88ec8_1750654cuda3std6ranges3__45__cpo4cendE[1];
.global .align 1 .b8 _ZN41_INTERNAL_54a531ad_4_k_cu_37e88ec8_1750654cuda3std6ranges3__45__cpo7advanceE[1];
.global .align 1 .b8 _ZN41_INTERNAL_54a531ad_4_k_cu_37e88ec8_1750654cuda3std6ranges3__45__cpo9iter_swapE[1];
.global .align 1 .b8 _ZN41_INTERNAL_54a531ad_4_k_cu_37e88ec8_1750654cuda3std6ranges3__45__cpo4nextE[1];
.global .align 1 .b8 _ZN41_INTERNAL_54a531ad_4_k_cu_37e88ec8_1750654cuda3std6ranges3__45__cpo4prevE[1];
.global .align 1 .b8 _ZN41_INTERNAL_54a531ad_4_k_cu_37e88ec8_1750654cuda3std6ranges3__45__cpo4dataE[1];
.global .align 1 .b8 _ZN41_INTERNAL_54a531ad_4_k_cu_37e88ec8_1750654cuda3std6ranges3__45__cpo5cdataE[1];
.global .align 1 .b8 _ZN41_INTERNAL_54a531ad_4_k_cu_37e88ec8_1750654cuda3std6ranges3__45__cpo4sizeE[1];
.global .align 1 .b8 _ZN41_INTERNAL_54a531ad_4_k_cu_37e88ec8_1750654cuda3std6ranges3__45__cpo5ssizeE[1];
.global .align 1 .b8 _ZN41_INTERNAL_54a531ad_4_k_cu_37e88ec8_1750654cuda3std6ranges3__45__cpo8distanceE[1];
.global .align 1 .b8 _ZN41_INTERNAL_54a531ad_4_k_cu_37e88ec8_1750656thrust24THRUST_300001_SM_1000_NS6system6detail10sequential3seqE[1];
.global .align 1 .b8 _ZN41_INTERNAL_54a531ad_4_k_cu_37e88ec8_1750656thrust24THRUST_300001_SM_1000_NS12placeholders2_1E[1];
.global .align 1 .b8 _ZN41_INTERNAL_54a531ad_4_k_cu_37e88ec8_1750656thrust24THRUST_300001_SM_1000_NS12placeholders2_2E[1];
.global .align 1 .b8 _ZN41_INTERNAL_54a531ad_4_k_cu_37e88ec8_1750656thrust24THRUST_300001_SM_1000_NS12placeholders2_3E[1];
.global .align 1 .b8 _ZN41_INTERNAL_54a531ad_4_k_cu_37e88ec8_1750656thrust24THRUST_300001_SM_1000_NS12placeholders2_4E[1];
.global .align 1 .b8 _ZN41_INTERNAL_54a531ad_4_k_cu_37e88ec8_1750656thrust24THRUST_300001_SM_1000_NS12placeholders2_5E[1];
.global .align 1 .b8 _ZN41_INTERNAL_54a531ad_4_k_cu_37e88ec8_1750656thrust24THRUST_300001_SM_1000_NS12placeholders2_6E[1];
.global .align 1 .b8 _ZN41_INTERNAL_54a531ad_4_k_cu_37e88ec8_1750656thrust24THRUST_300001_SM_1000_NS12placeholders2_7E[1];
.global .align 1 .b8 _ZN41_INTERNAL_54a531ad_4_k_cu_37e88ec8_1750656thrust24THRUST_300001_SM_1000_NS12placeholders2_8E[1];
.global .align 1 .b8 _ZN41_INTERNAL_54a531ad_4_k_cu_37e88ec8_1750656thrust24THRUST_300001_SM_1000_NS12placeholders2_9E[1];
.global .align 1 .b8 _ZN41_INTERNAL_54a531ad_4_k_cu_37e88ec8_1750656thrust24THRUST_300001_SM_1000_NS12placeholders3_10E[1];

.visible .entry _ZN3cub18CUB_300001_SM_10006detail11EmptyKernelIvEEvv()
{


	ret;

}


// ===== COMPILED SASS (sm_100) =====

	.target	sm_100

	.elftype	@"ET_EXEC"


//--------------------- .note.nv.tkinfo           --------------------------
	.section	.note.nv.tkinfo,"",@"SHT_NOTE"
	.sectionflags	@"SHF_NOTE_NV_TKINFO"
	.tkinfo
        /*0018*/ 	.word	0x00000002
        /*0030*/ 	.string	""
        /*0030*/ 	.string	"ptxas"
        /*0030*/ 	.string	"Cuda compilation tools, release 13.0, V13.0.88"
        /*0030*/ 	.string	"Build cuda_13.0.r13.0/compiler.36424714_0"
        /*0030*/ 	.string	"-arch sm_100 -m 64 "



//--------------------- .note.nv.cuinfo           --------------------------
	.section	.note.nv.cuinfo,"",@"SHT_NOTE"
	.sectionflags	@"SHF_NOTE_NV_CUINFO"
        /*0018*/ 	.short	0x0002
        /*001a*/ 	.short	0x0064
        /*001c*/ 	.short	0x0082
	.zero		2


//--------------------- .nv.info                  --------------------------
	.section	.nv.info,"",@"SHT_CUDA_INFO"
	.align	4


	//----- nvinfo : EIATTR_REGCOUNT
	.align		4
        /*0000*/ 	.byte	0x04, 0x2f
        /*0002*/ 	.short	(.L_41 - .L_40)
	.align		4
.L_40:
        /*0004*/ 	.word	index@(_ZN3cub18CUB_300001_SM_10006detail11EmptyKernelIvEEvv)
        /*0008*/ 	.word	0x00000004


	//----- nvinfo : EIATTR_FRAME_SIZE
	.align		4
.L_41:
        /*000c*/ 	.byte	0x04, 0x11
        /*000e*/ 	.short	(.L_43 - .L_42)
	.align		4
.L_42:
        /*0010*/ 	.word	index@(_ZN3cub18CUB_300001_SM_10006detail11EmptyKernelIvEEvv)
        /*0014*/ 	.word	0x00000000


	//----- nvinfo : EIATTR_MIN_STACK_SIZE
	.align		4
.L_43:
        /*0018*/ 	.byte	0x04, 0x12
        /*001a*/ 	.short	(.L_45 - .L_44)
	.align		4
.L_44:
        /*001c*/ 	.word	index@(_ZN3cub18CUB_300001_SM_10006detail11EmptyKernelIvEEvv)
        /*0020*/ 	.word	0x00000000
.L_45:


//--------------------- .nv.compat                --------------------------
	.section	.nv.compat,"",@"SHT_CUDA_COMPAT_INFO"
	.align	4
        /*0000*/ 	.byte	0x02, 0x09, 0x00, 0x00, 0x02, 0x02, 0x01, 0x00, 0x02, 0x05, 0x05, 0x00, 0x03, 0x07, 0x01, 0x01
        /*0010*/ 	.byte	0x02, 0x03, 0x00, 0x00, 0x02, 0x06, 0x01, 0x00, 0x04, 0x0b, 0x08, 0x00, 0x09, 0x00, 0x00, 0x00
        /*0020*/ 	.byte	0x00, 0x00, 0x00, 0x00


//--------------------- .nv.info._ZN3cub18CUB_300001_SM_10006detail11EmptyKernelIvEEvv --------------------------
	.section	.nv.info._ZN3cub18CUB_300001_SM_10006detail11EmptyKernelIvEEvv,"",@"SHT_CUDA_INFO"
	.sectionflags	@""
	.align	4


	//----- nvinfo : EIATTR_CUDA_API_VERSION
	.align		4
        /*0000*/ 	.byte	0x04, 0x37
        /*0002*/ 	.short	(.L_47 - .L_46)
.L_46:
        /*0004*/ 	.word	0x00000082


	//----- nvinfo : EIATTR_SPARSE_MMA_MASK
	.align		4
.L_47:
        /*0008*/ 	.byte	0x03, 0x50
        /*000a*/ 	.short	0x0000


	//----- nvinfo : EIATTR_MAXREG_COUNT
	.align		4
        /*000c*/ 	.byte	0x03, 0x1b
        /*000e*/ 	.short	0x00ff


	//----- nvinfo : EIATTR_MERCURY_ISA_VERSION
	.align		4
        /*0010*/ 	.byte	0x03, 0x5f
        /*0012*/ 	.short	0x0101


	//----- nvinfo : EIATTR_VRC_CTA_INIT_COUNT
	.align		4
        /*0014*/ 	.byte	0x02, 0x4a
	.zero		1
	.zero		1


	//----- nvinfo : EIATTR_EXIT_INSTR_OFFSETS
	.align		4
        /*0018*/ 	.byte	0x04, 0x1c
        /*001a*/ 	.short	(.L_49 - .L_48)


	//   ....[0]....
.L_48:
        /*001c*/ 	.word	0x00000010


	//----- nvinfo : EIATTR_SW_WAR
	.align		4
.L_49:
        /*0020*/ 	.byte	0x04, 0x36
        /*0022*/ 	.short	(.L_51 - .L_50)
.L_50:
        /*0024*/ 	.word	0x00000008
.L_51:


//--------------------- .nv.callgraph             --------------------------
	.section	.nv.callgraph,"",@"SHT_CUDA_CALLGRAPH"
	.align	4
	.sectionentsize	8
	.align		4
        /*0000*/ 	.word	0x00000000
	.align		4
        /*0004*/ 	.word	0xffffffff
	.align		4
        /*0008*/ 	.word	0x00000000
	.align		4
        /*000c*/ 	.word	0xfffffffe
	.align		4
        /*0010*/ 	.word	0x00000000
	.align		4
        /*0014*/ 	.word	0xfffffffd
	.align		4
        /*0018*/ 	.word	0x00000000
	.align		4
        /*001c*/ 	.word	0xfffffffc


//--------------------- .nv.constant4             --------------------------
	.section	.nv.constant4,"a",@progbits
	.align	8
	.align		8
.nv.constant4:
        /*0000*/ 	.dword	_ZN41_INTERNAL_54a531ad_4_k_cu_37e88ec8_1753664cuda3std3__45__cpo5beginE
	.align		8
        /*0008*/ 	.dword	_ZN41_INTERNAL_54a531ad_4_k_cu_37e88ec8_1753664cuda3std3__45__cpo3endE
	.align		8
        /*0010*/ 	.dword	_ZN41_INTERNAL_54a531ad_4_k_cu_37e88ec8_1753664cuda3std3__45__cpo6cbeginE
	.align		8
        /*0018*/ 	.dword	_ZN41_INTERNAL_54a531ad_4_k_cu_37e88ec8_1753664cuda3std3__45__cpo4cendE
	.align		8
        /*0020*/ 	.dword	_ZN41_INTERNAL_54a531ad_4_k_cu_37e88ec8_1753664cuda3std3__45__cpo6rbeginE
	.align		8
        /*0028*/ 	.dword	_ZN41_INTERNAL_54a531ad_4_k_cu_37e88ec8_1753664cuda3std3__45__cpo4rendE
	.align		8
        /*0030*/ 	.dword	_ZN41_INTERNAL_54a531ad_4_k_cu_37e88ec8_1753664cuda3std3__45__cpo7crbeginE
	.align		8
        /*0038*/ 	.dword	_ZN41_INTERNAL_54a531ad_4_k_cu_37e88ec8_1753664cuda3std3__45__cpo5crendE
	.align		8
        /*0040*/ 	.dword	_ZN41_INTERNAL_54a531ad_4_k_cu_37e88ec8_1753664cuda3std3__443_GLOBAL__N__54a531ad_4_k_cu_37e88ec8_1753666ignoreE
	.align		8
        /*0048*/ 	.dword	_ZN41_INTERNAL_54a531ad_4_k_cu_37e88ec8_1753664cuda3std3__419piecewise_constructE
	.align		8
        /*0050*/ 	.dword	_ZN41_INTERNAL_54a531ad_4_k_cu_37e88ec8_1753664cuda3std3__48in_placeE
	.align		8
        /*0058*/ 	.dword	_ZN41_INTERNAL_54a531ad_4_k_cu_37e88ec8_1753664cuda3std3__420unreachable_sentinelE
	.align		8
        /*0060*/ 	.dword	_ZN41_INTERNAL_54a531ad_4_k_cu_37e88ec8_1753664cuda3std3__47nulloptE
	.align		8
        /*0068*/ 	.dword	_ZN41_INTERNAL_54a531ad_4_k_cu_37e88ec8_1753664cuda3std3__48unexpectE
	.align		8
        /*0070*/ 	.dword	_ZN41_INTERNAL_54a531ad_4_k_cu_37e88ec8_1753664cuda3std6ranges3__45__cpo4swapE
	.align		8
        /*0078*/ 	.dword	_ZN41_INTERNAL_54a531ad_4_k_cu_37e88ec8_1753664cuda3std6ranges3__45__cpo9iter_moveE
	.align		8
        /*0080*/ 	.dword	_ZN41_INTERNAL_54a531ad_4_k_cu_37e88ec8_1753664cuda3std6ranges3__45__cpo5beginE
	.align		8
        /*0088*/ 	.dword	_ZN41_INTERNAL_54a531ad_4_k_cu_37e88ec8_1753664cuda3std6ranges3__45__cpo3endE
	.align		8
        /*0090*/ 	.dword	_ZN41_INTERNAL_54a531ad_4_k_cu_37e88ec8_1753664cuda3std6ranges3__45__cpo6cbeginE
	.align		8
        /*0098*/ 	.dword	_ZN41_INTERNAL_54a531ad_4_k_cu_37e88ec8_1753664cuda3std6ranges3__45__cpo4cendE
	.align		8
        /*00a0*/ 	.dword	_ZN41_INTERNAL_54a531ad_4_k_cu_37e88ec8_1753664cuda3std6ranges3__45__cpo7advanceE
	.align		8
        /*00a8*/ 	.dword	_ZN41_INTERNAL_54a531ad_4_k_cu_37e88ec8_1753664cuda3std6ranges3__45__cpo9iter_swapE
	.align		8
        /*00b0*/ 	.dword	_ZN41_INTERNAL_54a531ad_4_k_cu_37e88ec8_1753664cuda3std6ranges3__45__cpo4nextE
	.align		8
        /*00b8*/ 	.dword	_ZN41_INTERNAL_54a531ad_4_k_cu_37e88ec8_1753664cuda3std6ranges3__45__cpo4prevE
	.align		8
        /*00c0*/ 	.dword	_ZN41_INTERNAL_54a531ad_4_k_cu_37e88ec8_1753664cuda3std6ranges3__45__cpo4dataE
	.align		8
        /*00c8*/ 	.dword	_ZN41_INTERNAL_54a531ad_4_k_cu_37e88ec8_1753664cuda3std6ranges3__45__cpo5cdataE
	.align		8
        /*00d0*/ 	.dword	_ZN41_INTERNAL_54a531ad_4_k_cu_37e88ec8_1753664cuda3std6ranges3__45__cpo4sizeE
	.align		8
        /*00d8*/ 	.dword	_ZN41_INTERNAL_54a531ad_4_k_cu_37e88ec8_1753664cuda3std6ranges3__45__cpo5ssizeE
	.align		8
        /*00e0*/ 	.dword	_ZN41_INTERNAL_54a531ad_4_k_cu_37e88ec8_1753664cuda3std6ranges3__45__cpo8distanceE
	.align		8
        /*00e8*/ 	.dword	_ZN41_INTERNAL_54a531ad_4_k_cu_37e88ec8_1753666thrust24THRUST_300001_SM_1000_NS6system6detail10sequential3seqE
	.align		8
        /*00f0*/ 	.dword	_ZN41_INTERNAL_54a531ad_4_k_cu_37e88ec8_1753666thrust24THRUST_300001_SM_1000_NS12placeholders2_1E
	.align		8
        /*00f8*/ 	.dword	_ZN41_INTERNAL_54a531ad_4_k_cu_37e88ec8_1753666thrust24THRUST_300001_SM_1000_NS12placeholders2_2E
	.align		8
        /*0100*/ 	.dword	_ZN41_INTERNAL_54a531ad_4_k_cu_37e88ec8_1753666thrust24THRUST_300001_SM_1000_NS12placeholders2_3E
	.align		8
        /*0108*/ 	.dword	_ZN41_INTERNAL_54a531ad_4_k_cu_37e88ec8_1753666thrust24THRUST_300001_SM_1000_NS12placeholders2_4E
	.align		8
        /*0110*/ 	.dword	_ZN41_INTERNAL_54a531ad_4_k_cu_37e88ec8_1753666thrust24THRUST_300001_SM_1000_NS12placeholders2_5E
	.align		8
        /*0118*/ 	.dword	_ZN41_INTERNAL_54a531ad_4_k_cu_37e88ec8_1753666thrust24THRUST_300001_SM_1000_NS12placeholders2_6E
	.align		8
        /*0120*/ 	.dword	_ZN41_INTERNAL_54a531ad_4_k_cu_37e88ec8_1753666thrust24THRUST_300001_SM_1000_NS12placeholders2_7E
	.align		8
        /*0128*/ 	.dword	_ZN41_INTERNAL_54a531ad_4_k_cu_37e88ec8_1753666thrust24THRUST_300001_SM_1000_NS12placeholders2_8E
	.align		8
        /*0130*/ 	.dword	_ZN41_INTERNAL_54a531ad_4_k_cu_37e88ec8_1753666thrust24THRUST_300001_SM_1000_NS12placeholders2_9E
	.align		8
        /*0138*/ 	.dword	_ZN41_INTERNAL_54a531ad_4_k_cu_37e88ec8_1753666thrust24THRUST_300001_SM_1000_NS12placeholders3_10E


//--------------------- .text._ZN3cub18CUB_300001_SM_10006detail11EmptyKernelIvEEvv --------------------------
	.section	.text._ZN3cub18CUB_300001_SM_10006detail11EmptyKernelIvEEvv,"ax",@progbits
	.align	128
        .global         _ZN3cub18CUB_300001_SM_10006detail11EmptyKernelIvEEvv
        .type           _ZN3cub18CUB_300001_SM_10006detail11EmptyKernelIvEEvv,@function
        .size           _ZN3cub18CUB_300001_SM_10006detail11EmptyKernelIvEEvv,(.L_x_1 - _ZN3cub18CUB_300001_SM_10006detail11EmptyKernelIvEEvv)
        .other          _ZN3cub18CUB_300001_SM_10006detail11EmptyKernelIvEEvv,@"STO_CUDA_ENTRY STV_DEFAULT"
_ZN3cub18CUB_300001_SM_10006detail11EmptyKernelIvEEvv:
.text._ZN3cub18CUB_300001_SM_10006detail11EmptyKernelIvEEvv:
[----:B------:R-:W-:Y:S01]  /*0000*/  LDC R1, c[0x0][0x37c] ;  /* 0x0000df00ff017b82 */ /* 0x000fe20000000800 */
[----:B------:R-:W-:Y:S05]  /*0010*/  EXIT ;  /* 0x000000000000794d */ /* 0x000fea0003800000 */
.L_x_0:
[----:B------:R-:W-:-:S00]  /*0020*/  BRA `(.L_x_0) ;  /* 0xfffffffc00fc7947 */ /* 0x000fc0000383ffff */
[----:B------:R-:W-:-:S00]  /*0030*/  NOP ;  /* 0x0000000000007918 */ /* 0x000fc00000000000 */
        /* <DEDUP_REMOVED lines=12> */
.L_x_1:


//--------------------- .nv.shared.reserved.0     --------------------------
	.section	.nv.shared.reserved.0,"aw",@nobits
	.weak		__nv_reservedSMEM_offset_0_alias
	.size		__nv_reservedSMEM_offset_0_alias, 0, 64
	.other		__nv_reservedSMEM_offset_0_alias,@"STO_CUDA_RESERVED_SHARED STV_DEFAULT"
__nv_reservedSMEM_offset_0_alias:
	.zero		0
	.zero		64


//--------------------- .nv.global                --------------------------
	.section	.nv.global,"aw",@nobits
.nv.global:
	.type		_ZN41_INTERNAL_54a531ad_4_k_cu_37e88ec8_1753666thrust24THRUST_300001_SM_1000_NS12placeholders2_5E,@object
	.size		_ZN41_INTERNAL_54a531ad_4_k_cu_37e88ec8_1753666thrust24THRUST_300001_SM_1000_NS12placeholders2_5E,(_ZN41_INTERNAL_54a531ad_4_k_cu_37e88ec8_1753664cuda3std3__45__cpo6cbeginE - _ZN41_INTERNAL_54a531ad_4_k_cu_37e88ec8_1753666thrust24THRUST_300001_SM_1000_NS12placeholders2_5E)
_ZN41_INTERNAL_54a531ad_4_k_cu_37e88ec8_1753666thrust24THRUST_300001_SM_1000_NS12placeholders2_5E:
	.zero		1
	.type		_ZN41_INTERNAL_54a531ad_4_k_cu_37e88ec8_1753664cuda3std3__45__cpo6cbeginE,@object
	.size		_ZN41_INTERNAL_54a531ad_4_k_cu_37e88ec8_1753664cuda3std3__45__cpo6cbeginE,(_ZN41_INTERNAL_54a531ad_4_k_cu_37e88ec8_1753664cuda3std6ranges3__45__cpo6cbeginE - _ZN41_INTERNAL_54a531ad_4_k_cu_37e88ec8_1753664cuda3std3__45__cpo6cbeginE)
_ZN41_INTERNAL_54a531ad_4_k_cu_37e88ec8_1753664cuda3std3__45__cpo6cbeginE:
	.zero		1
	.type		_ZN41_INTERNAL_54a531ad_4_k_cu_37e88ec8_1753664cuda3std6ranges3__45__cpo6cbeginE,@object
	.size		_ZN41_INTERNAL_54a531ad_4_k_cu_37e88ec8_1753664cuda3std6ranges3__45__cpo6cbeginE,(_ZN41_INTERNAL_54a531ad_4_k_cu_37e88ec8_1753664cuda3std3__48in_placeE - _ZN41_INTERNAL_54a531ad_4_k_cu_37e88ec8_1753664cuda3std6ranges3__45__cpo6cbeginE)
_ZN41_INTERNAL_54a531ad_4_k_cu_37e88ec8_1753664cuda3std6ranges3__45__cpo6cbeginE:
	.zero		1
	.type		_ZN41_INTERNAL_54a531ad_4_k_cu_37e88ec8_1753664cuda3std3__48in_placeE,@object
	.size		_ZN41_INTERNAL_54a531ad_4_k_cu_37e88ec8_1753664cuda3std3__48in_placeE,(_ZN41_INTERNAL_54a531ad_4_k_cu_37e88ec8_1753664cuda3std6ranges3__45__cpo4sizeE - _ZN41_INTERNAL_54a531ad_4_k_cu_37e88ec8_1753664cuda3std3__48in_placeE)
_ZN41_INTERNAL_54a531ad_4_k_cu_37e88ec8_1753664cuda3std3__48in_placeE:
	.zero		1
	.type		_ZN41_INTERNAL_54a531ad_4_k_cu_37e88ec8_1753664cuda3std6ranges3__45__cpo4sizeE,@object
	.size		_ZN41_INTERNAL_54a531ad_4_k_cu_37e88ec8_1753664cuda3std6ranges3__45__cpo4sizeE,(_ZN41_INTERNAL_54a531ad_4_k_cu_37e88ec8_1753666thrust24THRUST_300001_SM_1000_NS12placeholders2_9E - _ZN41_INTERNAL_54a531ad_4_k_cu_37e88ec8_1753664cuda3std6ranges3__45__cpo4sizeE)
_ZN41_INTERNAL_54a531ad_4_k_cu_37e88ec8_1753664cuda3std6ranges3__45__cpo4sizeE:
	.zero		1
	.type		_ZN41_INTERNAL_54a531ad_4_k_cu_37e88ec8_1753666thrust24THRUST_300001_SM_1000_NS12placeholders2_9E,@object
	.size		_ZN41_INTERNAL_54a531ad_4_k_cu_37e88ec8_1753666thrust24THRUST_300001_SM_1000_NS12placeholders2_9E,(_ZN41_INTERNAL_54a531ad_4_k_cu_37e88ec8_1753664cuda3std3__45__cpo7crbeginE - _ZN41_INTERNAL_54a531ad_4_k_cu_37e88ec8_1753666thrust24THRUST_300001_SM_1000_NS12placeholders2_9E)
_ZN41_INTERNAL_54a531ad_4_k_cu_37e88ec8_1753666thrust24THRUST_300001_SM_1000_NS12placeholders2_9E:
	.zero		1
	.type		_ZN41_INTERNAL_54a531ad_4_k_cu_37e88ec8_1753664cuda3std3__45__cpo7crbeginE,@object
	.size		_ZN41_INTERNAL_54a531ad_4_k_cu_37e88ec8_1753664cuda3std3__45__cpo7crbeginE,(_ZN41_INTERNAL_54a531ad_4_k_cu_37e88ec8_1753664cuda3std6ranges3__45__cpo4nextE - _ZN41_INTERNAL_54a531ad_4_k_cu_37e88ec8_1753664cuda3std3__45__cpo7crbeginE)
_ZN41_INTERNAL_54a531ad_4_k_cu_37e88ec8_1753664cuda3std3__45__cpo7crbeginE:
	.zero		1
	.type		_ZN41_INTERNAL_54a531ad_4_k_cu_37e88ec8_1753664cuda3std6ranges3__45__cpo4nextE,@object
	.size		_ZN41_INTERNAL_54a531ad_4_k_cu_37e88ec8_1753664cuda3std6ranges3__45__cpo4nextE,(_ZN41_INTERNAL_54a531ad_4_k_cu_37e88ec8_1753664cuda3std6ranges3__45__cpo4swapE - _ZN41_INTERNAL_54a531ad_4_k_cu_37e88ec8_1753664cuda3std6ranges3__45__cpo4nextE)
_ZN41_INTERNAL_54a531ad_4_k_cu_37e88ec8_1753664cuda3std6ranges3__45__cpo4nextE:
	.zero		1
	.type		_ZN41_INTERNAL_54a531ad_4_k_cu_37e88ec8_1753664cuda3std6ranges3__45__cpo4swapE,@object
	.size		_ZN41_INTERNAL_54a531ad_4_k_cu_37e88ec8_1753664cuda3std6ranges3__45__cpo4swapE,(_ZN41_INTERNAL_54a531ad_4_k_cu_37e88ec8_1753666thrust24THRUST_300001_SM_1000_NS12placeholders2_1E - _ZN41_INTERNAL_54a531ad_4_k_cu_37e88ec8_1753664cuda3std6ranges3__45__cpo4swapE)
_ZN41_INTERNAL_54a531ad_4_k_cu_37e88ec8_1753664cuda3std6ranges3__45__cpo4swapE:
	.zero		1
	.type		_ZN41_INTERNAL_54a531ad_4_k_cu_37e88ec8_1753666thrust24THRUST_300001_SM_1000_NS12placeholders2_1E,@object
	.size		_ZN41_INTERNAL_54a531ad_4_k_cu_37e88ec8_1753666thrust24THRUST_300001_SM_1000_NS12placeholders2_1E,(_ZN41_INTERNAL_54a531ad_4_k_cu_37e88ec8_1753666thrust24THRUST_300001_SM_1000_NS12placeholders2_3E - _ZN41_INTERNAL_54a531ad_4_k_cu_37e88ec8_1753666thrust24THRUST_300001_SM_1000_NS12placeholders2_1E)
_ZN41_INTERNAL_54a531ad_4_k_cu_37e88ec8_1753666thrust24THRUST_300001_SM_1000_NS12placeholders2_1E:
	.zero		1
	.type		_ZN41_INTERNAL_54a531ad_4_k_cu_37e88ec8_1753666thrust24THRUST_300001_SM_1000_NS12placeholders2_3E,@object
	.size		_ZN41_INTERNAL_54a531ad_4_k_cu_37e88ec8_1753666thrust24THRUST_300001_SM_1000_NS12placeholders2_3E,(_ZN41_INTERNAL_54a531ad_4_k_cu_37e88ec8_1753664cuda3std3__45__cpo5beginE - _ZN41_INTERNAL_54a531ad_4_k_cu_37e88ec8_1753666thrust24THRUST_300001_SM_1000_NS12placeholders2_3E)
_ZN41_INTERNAL_54a531ad_4_k_cu_37e88ec8_1753666thrust24THRUST_300001_SM_1000_NS12placeholders2_3E:
	.zero		1
	.type		_ZN41_INTERNAL_54a531ad_4_k_cu_37e88ec8_1753664cuda3std3__45__cpo5beginE,@object
	.size		_ZN41_INTERNAL_54a531ad_4_k_cu_37e88ec8_1753664cuda3std3__45__cpo5beginE,(_ZN41_INTERNAL_54a531ad_4_k_cu_37e88ec8_1753664cuda3std6ranges3__45__cpo5beginE - _ZN41_INTERNAL_54a531ad_4_k_cu_37e88ec8_1753664cuda3std3__45__cpo5beginE)
_ZN41_INTERNAL_54a531ad_4_k_cu_37e88ec8_1753664cuda3std3__45__cpo5beginE:
	.zero		1
	.type		_ZN41_INTERNAL_54a531ad_4_k_cu_37e88ec8_1753664cuda3std6ranges3__45__cpo5beginE,@object
	.size		_ZN41_INTERNAL_54a531ad_4_k_cu_37e88ec8_1753664cuda3std6ranges3__45__cpo5beginE,(_ZN41_INTERNAL_54a531ad_4_k_cu_37e88ec8_1753664cuda3std3__443_GLOBAL__N__54a531ad_4_k_cu_37e88ec8_1753666ignoreE - _ZN41_INTERNAL_54a531ad_4_k_cu_37e88ec8_1753664cuda3std6ranges3__45__cpo5beginE)
_ZN41_INTERNAL_54a531ad_4_k_cu_37e88ec8_1753664cuda3std6ranges3__45__cpo5beginE:
	.zero		1
	.type		_ZN41_INTERNAL_54a531ad_4_k_cu_37e88ec8_1753664cuda3std3__443_GLOBAL__N__54a531ad_4_k_cu_37e88ec8_1753666ignoreE,@object
	.size		_ZN41_INTERNAL_54a531ad_4_k_cu_37e88ec8_1753664cuda3std3__443_GLOBAL__N__54a531ad_4_k_cu_37e88ec8_1753666ignoreE,(_ZN41_INTERNAL_54a531ad_4_k_cu_37e88ec8_1753664cuda3std6ranges3__45__cpo4dataE - _ZN41_INTERNAL_54a531ad_4_k_cu_37e88ec8_1753664cuda3std3__443_GLOBAL__N__54a531ad_4_k_cu_37e88ec8_1753666ignoreE)
_ZN41_INTERNAL_54a531ad_4_k_cu_37e88ec8_1753664cuda3std3__443_GLOBAL__N__54a531ad_4_k_cu_37e88ec8_1753666ignoreE:
	.zero		1
	.type		_ZN41_INTERNAL_54a531ad_4_k_cu_37e88ec8_1753664cuda3std6ranges3__45__cpo4dataE,@object
	.size		_ZN41_INTERNAL_54a531ad_4_k_cu_37e88ec8_1753664cuda3std6ranges3__45__cpo4dataE,(_ZN41_INTERNAL_54a531ad_4_k_cu_37e88ec8_1753666thrust24THRUST_300001_SM_1000_NS12placeholders2_7E - _ZN41_INTERNAL_54a531ad_4_k_cu_37e88ec8_1753664cuda3std6ranges3__45__cpo4dataE)
_ZN41_INTERNAL_54a531ad_4_k_cu_37e88ec8_1753664cuda3std6ranges3__45__cpo4dataE:
	.zero		1
	.type		_ZN41_INTERNAL_54a531ad_4_k_cu_37e88ec8_1753666thrust24THRUST_300001_SM_1000_NS12placeholders2_7E,@object
	.size		_ZN41_INTERNAL_54a531ad_4_k_cu_37e88ec8_1753666thrust24THRUST_300001_SM_1000_NS12placeholders2_7E,(_ZN41_INTERNAL_54a531ad_4_k_cu_37e88ec8_1753664cuda3std3__45__cpo6rbeginE - _ZN41_INTERNAL_54a531ad_4_k_cu_37e88ec8_1753666thrust24THRUST_300001_SM_1000_NS12placeholders2_7E)
_ZN41_INTERNAL_54a531ad_4_k_cu_37e88ec8_1753666thrust24THRUST_300001_SM_1000_NS12placeholders2_7E:
	.zero		1
	.type		_ZN41_INTERNAL_54a531ad_4_k_cu_37e88ec8_1753664cuda3std3__45__cpo6rbeginE,@object
	.size		_ZN41_INTERNAL_54a531ad_4_k_cu_37e88ec8_1753664cuda3std3__45__cpo6rbeginE,(_ZN41_INTERNAL_54a531ad_4_k_cu_37e88ec8_1753664cuda3std6ranges3__45__cpo7advanceE - _ZN41_INTERNAL_54a531ad_4_k_cu_37e88ec8_1753664cuda3std3__45__cpo6rbeginE)
_ZN41_INTERNAL_54a531ad_4_k_cu_37e88ec8_1753664cuda3std3__45__cpo6rbeginE:
	.zero		1
	.type		_ZN41_INTERNAL_54a531ad_4_k_cu_37e88ec8_1753664cuda3std6ranges3__45__cpo7advanceE,@object
	.size		_ZN41_INTERNAL_54a531ad_4_k_cu_37e88ec8_1753664cuda3std6ranges3__45__cpo7advanceE,(_ZN41_INTERNAL_54a531ad_4_k_cu_37e88ec8_1753664cuda3std3__47nulloptE - _ZN41_INTERNAL_54a531ad_4_k_cu_37e88ec8_1753664cuda3std6ranges3__45__cpo7advanceE)
_ZN41_INTERNAL_54a531ad_4_k_cu_37e88ec8_1753664cuda3std6ranges3__45__cpo7advanceE:
	.zero		1
	.type		_ZN41_INTERNAL_54a531ad_4_k_cu_37e88ec8_1753664cuda3std3__47nulloptE,@object
	.size		_ZN41_INTERNAL_54a531ad_4_k_cu_37e88ec8_1753664cuda3std3__47nulloptE,(_ZN41_INTERNAL_54a531ad_4_k_cu_37e88ec8_1753664cuda3std6ranges3__45__cpo8distanceE - _ZN41_INTERNAL_54a531ad_4_k_cu_37e88ec8_1753664cuda3std3__47nulloptE)
_ZN41_INTERNAL_54a531ad_4_k_cu_37e88ec8_1753664cuda3std3__47nulloptE:
	.zero		1
	.type		_ZN41_INTERNAL_54a531ad_4_k_cu_37e88ec8_1753664cuda3std6ranges3__45__cpo8distanceE,@object
	.size		_ZN41_INTERNAL_54a531ad_4_k_cu_37e88ec8_1753664cuda3std6ranges3__45__cpo8distanceE,(_ZN41_INTERNAL_54a531ad_4_k_cu_37e88ec8_1753666thrust24THRUST_300001_SM_1000_NS12placeholders2_6E - _ZN41_INTERNAL_54a531ad_4_k_cu_37e88ec8_1753664cuda3std6ranges3__45__cpo8distanceE)
_ZN41_INTERNAL_54a531ad_4_k_cu_37e88ec8_1753664cuda3std6ranges3__45__cpo8distanceE:
	.zero		1
	.type		_ZN41_INTERNAL_54a531ad_4_k_cu_37e88ec8_1753666thrust24THRUST_300001_SM_1000_NS12placeholders2_6E,@object
	.size		_ZN41_INTERNAL_54a531ad_4_k_cu_37e88ec8_1753666thrust24THRUST_300001_SM_1000_NS12placeholders2_6E,(_ZN41_INTERNAL_54a531ad_4_k_cu_37e88ec8_1753664cuda3std3__45__cpo4cendE - _ZN41_INTERNAL_54a531ad_4_k_cu_37e88ec8_1753666thrust24THRUST_300001_SM_1000_NS12placeholders2_6E)
_ZN41_INTERNAL_54a531ad_4_k_cu_37e88ec8_1753666thrust24THRUST_300001_SM_1000_NS12placeholders2_6E:
	.zero		1
	.type		_ZN41_INTERNAL_54a531ad_4_k_cu_37e88ec8_1753664cuda3std3__45__cpo4cendE,@object
	.size		_ZN41_INTERNAL_54a531ad_4_k_cu_37e88ec8_1753664cuda3std3__45__cpo4cendE,(_ZN41_INTERNAL_54a531ad_4_k_cu_37e88ec8_1753664cuda3std6ranges3__45__cpo4cendE - _ZN41_INTERNAL_54a531ad_4_k_cu_37e88ec8_1753664cuda3std3__45__cpo4cendE)
_ZN41_INTERNAL_54a531ad_4_k_cu_37e88ec8_1753664cuda3std3__45__cpo4cendE:
	.zero		1
	.type		_ZN41_INTERNAL_54a531ad_4_k_cu_37e88ec8_1753664cuda3std6ranges3__45__cpo4cendE,@object
	.size		_ZN41_INTERNAL_54a531ad_4_k_cu_37e88ec8_1753664cuda3std6ranges3__45__cpo4cendE,(_ZN41_INTERNAL_54a531ad_4_k_cu_37e88ec8_1753664cuda3std3__420unreachable_sentinelE - _ZN41_INTERNAL_54a531ad_4_k_cu_37e88ec8_1753664cuda3std6ranges3__45__cpo4cendE)
_ZN41_INTERNAL_54a531ad_4_k_cu_37e88ec8_1753664cuda3std6ranges3__45__cpo4cendE:
	.zero		1
	.type		_ZN41_INTERNAL_54a531ad_4_k_cu_37e88ec8_1753664cuda3std3__420unreachable_sentinelE,@object
	.size		_ZN41_INTERNAL_54a531ad_4_k_cu_37e88ec8_1753664cuda3std3__420unreachable_sentinelE,(_ZN41_INTERNAL_54a531ad_4_k_cu_37e88ec8_1753664cuda3std6ranges3__45__cpo5ssizeE - _ZN41_INTERNAL_54a531ad_4_k_cu_37e88ec8_1753664cuda3std3__420unreachable_sentinelE)
_ZN41_INTERNAL_54a531ad_4_k_cu_37e88ec8_1753664cuda3std3__420unreachable_sentinelE:
	.zero		1
	.type		_ZN41_INTERNAL_54a531ad_4_k_cu_37e88ec8_1753664cuda3std6ranges3__45__cpo5ssizeE,@object
	.size		_ZN41_INTERNAL_54a531ad_4_k_cu_37e88ec8_1753664cuda3std6ranges3__45__cpo5ssizeE,(_ZN41_INTERNAL_54a531ad_4_k_cu_37e88ec8_1753666thrust24THRUST_300001_SM_1000_NS12placeholders3_10E - _ZN41_INTERNAL_54a531ad_4_k_cu_37e88ec8_1753664cuda3std6ranges3__45__cpo5ssizeE)
_ZN41_INTERNAL_54a531ad_4_k_cu_37e88ec8_1753664cuda3std6ranges3__45__cpo5ssizeE:
	.zero		1
	.type		_ZN41_INTERNAL_54a531ad_4_k_cu_37e88ec8_1753666thrust24THRUST_300001_SM_1000_NS12placeholders3_10E,@object
	.size		_ZN41_INTERNAL_54a531ad_4_k_cu_37e88ec8_1753666thrust24THRUST_300001_SM_1000_NS12placeholders3_10E,(_ZN41_INTERNAL_54a531ad_4_k_cu_37e88ec8_1753664cuda3std3__45__cpo5crendE - _ZN41_INTERNAL_54a531ad_4_k_cu_37e88ec8_1753666thrust24THRUST_300001_SM_1000_NS12placeholders3_10E)
_ZN41_INTERNAL_54a531ad_4_k_cu_37e88ec8_1753666thrust24THRUST_300001_SM_1000_NS12placeholders3_10E:
	.zero		1
	.type		_ZN41_INTERNAL_54a531ad_4_k_cu_37e88ec8_1753664cuda3std3__45__cpo5crendE,@object
	.size		_ZN41_INTERNAL_54a531ad_4_k_cu_37e88ec8_1753664cuda3std3__45__cpo5crendE,(_ZN41_INTERNAL_54a531ad_4_k_cu_37e88ec8_1753664cuda3std6ranges3__45__cpo4prevE - _ZN41_INTERNAL_54a531ad_4_k_cu_37e88ec8_1753664cuda3std3__45__cpo5crendE)
_ZN41_INTERNAL_54a531ad_4_k_cu_37e88ec8_1753664cuda3std3__45__cpo5crendE:
	.zero		1
	.type		_ZN41_INTERNAL_54a531ad_4_k_cu_37e88ec8_1753664cuda3std6ranges3__45__cpo4prevE,@object
	.size		_ZN41_INTERNAL_54a531ad_4_k_cu_37e88ec8_1753664cuda3std6ranges3__45__cpo4prevE,(_ZN41_INTERNAL_54a531ad_4_k_cu_37e88ec8_1753664cuda3std6ranges3__45__cpo9iter_moveE - _ZN41_INTERNAL_54a531ad_4_k_cu_37e88ec8_1753664cuda3std6ranges3__45__cpo4prevE)
_ZN41_INTERNAL_54a531ad_4_k_cu_37e88ec8_1753664cuda3std6ranges3__45__cpo4prevE:
	.zero		1
	.type		_ZN41_INTERNAL_54a531ad_4_k_cu_37e88ec8_1753664cuda3std6ranges3__45__cpo9iter_moveE,@object
	.size		_ZN41_INTERNAL_54a531ad_4_k_cu_37e88ec8_1753664cuda3std6ranges3__45__cpo9iter_moveE,(_ZN41_INTERNAL_54a531ad_4_k_cu_37e88ec8_1753666thrust24THRUST_300001_SM_1000_NS12placeholders2_2E - _ZN41_INTERNAL_54a531ad_4_k_cu_37e88ec8_1753664cuda3std6ranges3__45__cpo9iter_moveE)
_ZN41_INTERNAL_54a531ad_4_k_cu_37e88ec8_1753664cuda3std6ranges3__45__cpo9iter_moveE:
	.zero		1
	.type		_ZN41_INTERNAL_54a531ad_4_k_cu_37e88ec8_1753666thrust24THRUST_300001_SM_1000_NS12placeholders2_2E,@object
	.size		_ZN41_INTERNAL_54a531ad_4_k_cu_37e88ec8_1753666thrust24THRUST_300001_SM_1000_NS12placeholders2_2E,(_ZN41_INTERNAL_54a531ad_4_k_cu_37e88ec8_1753666thrust24THRUST_300001_SM_1000_NS12placeholders2_4E - _ZN41_INTERNAL_54a531ad_4_k_cu_37e88ec8_1753666thrust24THRUST_300001_SM_1000_NS12placeholders2_2E)
_ZN41_INTERNAL_54a531ad_4_k_cu_37e88ec8_1753666thrust24THRUST_300001_SM_1000_NS12placeholders2_2E:
	.zero		1
	.type		_ZN41_INTERNAL_54a531ad_4_k_cu_37e88ec8_1753666thrust24THRUST_300001_SM_1000_NS12placeholders2_4E,@object
	.size		_ZN41_INTERNAL_54a531ad_4_k_cu_37e88ec8_1753666thrust24THRUST_300001_SM_1000_NS12placeholders2_4E,(_ZN41_INTERNAL_54a531ad_4_k_cu_37e88ec8_1753664cuda3std3__45__cpo3endE - _ZN41_INTERNAL_54a531ad_4_k_cu_37e88ec8_1753666thrust24THRUST_300001_SM_1000_NS12placeholders2_4E)
_ZN41_INTERNAL_54a531ad_4_k_cu_37e88ec8_1753666thrust24THRUST_300001_SM_1000_NS12placeholders2_4E:
	.zero		1
	.type		_ZN41_INTERNAL_54a531ad_4_k_cu_37e88ec8_1753664cuda3std3__45__cpo3endE,@object
	.size		_ZN41_INTERNAL_54a531ad_4_k_cu_37e88ec8_1753664cuda3std3__45__cpo3endE,(_ZN41_INTERNAL_54a531ad_4_k_cu_37e88ec8_1753664cuda3std6ranges3__45__cpo3endE - _ZN41_INTERNAL_54a531ad_4_k_cu_37e88ec8_1753664cuda3std3__45__cpo3endE)
_ZN41_INTERNAL_54a531ad_4_k_cu_37e88ec8_1753664cuda3std3__45__cpo3endE:
	.zero		1
	.type		_ZN41_INTERNAL_54a531ad_4_k_cu_37e88ec8_1753664cuda3std6ranges3__45__cpo3endE,@object
	.size		_ZN41_INTERNAL_54a531ad_4_k_cu_37e88ec8_1753664cuda3std6ranges3__45__cpo3endE,(_ZN41_INTERNAL_54a531ad_4_k_cu_37e88ec8_1753664cuda3std3__419piecewise_constructE - _ZN41_INTERNAL_54a531ad_4_k_cu_37e88ec8_1753664cuda3std6ranges3__45__cpo3endE)
_ZN41_INTERNAL_54a531ad_4_k_cu_37e88ec8_1753664cuda3std6ranges3__45__cpo3endE:
	.zero		1
	.type		_ZN41_INTERNAL_54a531ad_4_k_cu_37e88ec8_1753664cuda3std3__419piecewise_constructE,@object
	.size		_ZN41_INTERNAL_54a531ad_4_k_cu_37e88ec8_1753664cuda3std3__419piecewise_constructE,(_ZN41_INTERNAL_54a531ad_4_k_cu_37e88ec8_1753664cuda3std6ranges3__45__cpo5cdataE - _ZN41_INTERNAL_54a531ad_4_k_cu_37e88ec8_1753664cuda3std3__419piecewise_constructE)
_ZN41_INTERNAL_54a531ad_4_k_cu_37e88ec8_1753664cuda3std3__419piecewise_constructE:
	.zero		1
	.type		_ZN41_INTERNAL_54a531ad_4_k_cu_37e88ec8_1753664cuda3std6ranges3__45__cpo5cdataE,@object
	.size		_ZN41_INTERNAL_54a531ad_4_k_cu_37e88ec8_1753664cuda3std6ranges3__45__cpo5cdataE,(_ZN41_INTERNAL_54a531ad_4_k_cu_37e88ec8_1753666thrust24THRUST_300001_SM_1000_NS12placeholders2_8E - _ZN41_INTERNAL_54a531ad_4_k_cu_37e88ec8_1753664cuda3std6ranges3__45__cpo5cdataE)
_ZN41_INTERNAL_54a531ad_4_k_cu_37e88ec8_1753664cuda3std6ranges3__45__cpo5cdataE:
	.zero		1
	.type		_ZN41_INTERNAL_54a531ad_4_k_cu_37e88ec8_1753666thrust24THRUST_300001_SM_1000_NS12placeholders2_8E,@object
	.size		_ZN41_INTERNAL_54a531ad_4_k_cu_37e88ec8_1753666thrust24THRUST_300001_SM_1000_NS12placeholders2_8E,(_ZN41_INTERNAL_54a531ad_4_k_cu_37e88ec8_1753664cuda3std3__45__cpo4rendE - _ZN41_INTERNAL_54a531ad_4_k_cu_37e88ec8_1753666thrust24THRUST_300001_SM_1000_NS12placeholders2_8E)
_ZN41_INTERNAL_54a531ad_4_k_cu_37e88ec8_1753666thrust24THRUST_300001_SM_1000_NS12placeholders2_8E:
	.zero		1
	.type		_ZN41_INTERNAL_54a531ad_4_k_cu_37e88ec8_1753664cuda3std3__45__cpo4rendE,@object
	.size		_ZN41_INTERNAL_54a531ad_4_k_cu_37e88ec8_1753664cuda3std3__45__cpo4rendE,(_ZN41_INTERNAL_54a531ad_4_k_cu_37e88ec8_1753664cuda3std6ranges3__45__cpo9iter_swapE - _ZN41_INTERNAL_54a531ad_4_k_cu_37e88ec8_1753664cuda3std3__45__cpo4rendE)
_ZN41_INTERNAL_54a531ad_4_k_cu_37e88ec8_1753664cuda3std3__45__cpo4rendE:
	.zero		1
	.type		_ZN41_INTERNAL_54a531ad_4_k_cu_37e88ec8_1753664cuda3std6ranges3__45__cpo9iter_swapE,@object
	.size		_ZN41_INTERNAL_54a531ad_4_k_cu_37e88ec8_1753664cuda3std6ranges3__45__cpo9iter_swapE,(_ZN41_INTERNAL_54a531ad_4_k_cu_37e88ec8_1753664cuda3std3__48unexpectE - _ZN41_INTERNAL_54a531ad_4_k_cu_37e88ec8_1753664cuda3std6ranges3__45__cpo9iter_swapE)
_ZN41_INTERNAL_54a531ad_4_k_cu_37e88ec8_1753664cuda3std6ranges3__45__cpo9iter_swapE:
	.zero		1
	.type		_ZN41_INTERNAL_54a531ad_4_k_cu_37e88ec8_1753664cuda3std3__48unexpectE,@object
	.size		_ZN41_INTERNAL_54a531ad_4_k_cu_37e88ec8_1753664cuda3std3__48unexpectE,(_ZN41_INTERNAL_54a531ad_4_k_cu_37e88ec8_1753666thrust24THRUST_300001_SM_1000_NS6system6detail10sequential3seqE - _ZN41_INTERNAL_54a531ad_4_k_cu_37e88ec8_1753664cuda3std3__48unexpectE)
_ZN41_INTERNAL_54a531ad_4_k_cu_37e88ec8_1753664cuda3std3__48unexpectE:
	.zero		1
	.type		_ZN41_INTERNAL_54a531ad_4_k_cu_37e88ec8_1753666thrust24THRUST_300001_SM_1000_NS6system6detail10sequential3seqE,@object
	.size		_ZN41_INTERNAL_54a531ad_4_k_cu_37e88ec8_1753666thrust24THRUST_300001_SM_1000_NS6system6detail10sequential3seqE,(.L_29 - _ZN41_INTERNAL_54a531ad_4_k_cu_37e88ec8_1753666thrust24THRUST_300001_SM_1000_NS6system6detail10sequential3seqE)
_ZN41_INTERNAL_54a531ad_4_k_cu_37e88ec8_1753666thrust24THRUST_300001_SM_1000_NS6system6detail10sequential3seqE:
	.zero		1
.L_29:


//--------------------- .nv.constant0._ZN3cub18CUB_300001_SM_10006detail11EmptyKernelIvEEvv --------------------------
	.section	.nv.constant0._ZN3cub18CUB_300001_SM_10006detail11EmptyKernelIvEEvv,"a",@progbits
	.sectionflags	@""
	.align	4
.nv.constant0._ZN3cub18CUB_300001_SM_10006detail11EmptyKernelIvEEvv:
	.zero		896


//--------------------- SYMBOLS --------------------------

	.type		.nv.reservedSmem.offset0,@object
	.size		.nv.reservedSmem.offset0,0x4
